	.headerflags	@"EF_CUDA_TEXMODE_UNIFIED EF_CUDA_64BIT_ADDRESS EF_CUDA_ACCELERATORS EF_CUDA_SM90 EF_CUDA_VIRTUAL_SM(EF_CUDA_SM90)"
	.elftype	@"ET_EXEC"


//--------------------- .nv.info                  --------------------------
	.section	.nv.info,"",@"SHT_CUDA_INFO"
	.align	4


	//----- nvinfo : EIATTR_REGCOUNT
	.align		4
        /*0000*/ 	.byte	0x04, 0x2f
        /*0002*/ 	.short	(.L_3 - .L_2)
	.align		4
.L_2:
        /*0004*/ 	.word	index@(triton_poi_fused__native_batch_norm_legit_no_training_convolution_relu_41)
        /*0008*/ 	.word	0x00000020


	//----- nvinfo : EIATTR_MIN_STACK_SIZE
	.align		4
.L_3:
        /*000c*/ 	.byte	0x04, 0x12
        /*000e*/ 	.short	(.L_5 - .L_4)
	.align		4
.L_4:
        /*0010*/ 	.word	index@(triton_poi_fused__native_batch_norm_legit_no_training_convolution_relu_41)
        /*0014*/ 	.word	0x00000000


	//----- nvinfo : EIATTR_FRAME_SIZE
	.align		4
.L_5:
        /*0018*/ 	.byte	0x04, 0x11
        /*001a*/ 	.short	(.L_7 - .L_6)
	.align		4
.L_6:
        /*001c*/ 	.word	index@(triton_poi_fused__native_batch_norm_legit_no_training_convolution_relu_41)
        /*0020*/ 	.word	0x00000000


	//----- nvinfo : EIATTR_MIN_STACK_SIZE
	.align		4
.L_7:
        /*0024*/ 	.byte	0x04, 0x12
        /*0026*/ 	.short	(.L_9 - .L_8)
	.align		4
.L_8:
        /*0028*/ 	.word	index@(triton_poi_fused__native_batch_norm_legit_no_training_convolution_relu_41)
        /*002c*/ 	.word	0x00000000
.L_9:


//--------------------- .nv.info.triton_poi_fused__native_batch_norm_legit_no_training_convolution_relu_41 --------------------------
	.section	.nv.info.triton_poi_fused__native_batch_norm_legit_no_training_convolution_relu_41,"",@"SHT_CUDA_INFO"
	.sectionflags	@""
	.align	4


	//----- nvinfo : EIATTR_CUDA_API_VERSION
	.align		4
        /*0000*/ 	.byte	0x04, 0x37
        /*0002*/ 	.short	(.L_11 - .L_10)
.L_10:
        /*0004*/ 	.word	0x0000007c


	//----- nvinfo : EIATTR_KPARAM_INFO
	.align		4
.L_11:
        /*0008*/ 	.byte	0x04, 0x17
        /*000a*/ 	.short	(.L_13 - .L_12)
.L_12:
        /*000c*/ 	.word	0x00000000
        /*0010*/ 	.short	0x0007
        /*0012*/ 	.short	0x0038
        /*0014*/ 	.byte	0x00, 0xf0, 0x11, 0x00


	//----- nvinfo : EIATTR_KPARAM_INFO
	.align		4
.L_13:
        /*0018*/ 	.byte	0x04, 0x17
        /*001a*/ 	.short	(.L_15 - .L_14)
.L_14:
        /*001c*/ 	.word	0x00000000
        /*0020*/ 	.short	0x0006
        /*0022*/ 	.short	0x0030
        /*0024*/ 	.byte	0x00, 0xf4, 0x21, 0x00


	//----- nvinfo : EIATTR_KPARAM_INFO
	.align		4
.L_15:
        /*0028*/ 	.byte	0x04, 0x17
        /*002a*/ 	.short	(.L_17 - .L_16)
.L_16:
        /*002c*/ 	.word	0x00000000
        /*0030*/ 	.short	0x0005
        /*0032*/ 	.short	0x0028
        /*0034*/ 	.byte	0x00, 0xf4, 0x21, 0x00


	//----- nvinfo : EIATTR_KPARAM_INFO
	.align		4
.L_17:
        /*0038*/ 	.byte	0x04, 0x17
        /*003a*/ 	.short	(.L_19 - .L_18)
.L_18:
        /*003c*/ 	.word	0x00000000
        /*0040*/ 	.short	0x0004
        /*0042*/ 	.short	0x0020
        /*0044*/ 	.byte	0x00, 0xf4, 0x21, 0x00


	//----- nvinfo : EIATTR_KPARAM_INFO
	.align		4
.L_19:
        /*0048*/ 	.byte	0x04, 0x17
        /*004a*/ 	.short	(.L_21 - .L_20)
.L_20:
        /*004c*/ 	.word	0x00000000
        /*0050*/ 	.short	0x0003
        /*0052*/ 	.short	0x0018
        /*0054*/ 	.byte	0x00, 0xf4, 0x21, 0x00


	//----- nvinfo : EIATTR_KPARAM_INFO
	.align		4
.L_21:
        /*0058*/ 	.byte	0x04, 0x17
        /*005a*/ 	.short	(.L_23 - .L_22)
.L_22:
        /*005c*/ 	.word	0x00000000
        /*0060*/ 	.short	0x0002
        /*0062*/ 	.short	0x0010
        /*0064*/ 	.byte	0x00, 0xf4, 0x21, 0x00


	//----- nvinfo : EIATTR_KPARAM_INFO
	.align		4
.L_23:
        /*0068*/ 	.byte	0x04, 0x17
        /*006a*/ 	.short	(.L_25 - .L_24)
.L_24:
        /*006c*/ 	.word	0x00000000
        /*0070*/ 	.short	0x0001
        /*0072*/ 	.short	0x0008
        /*0074*/ 	.byte	0x00, 0xf4, 0x21, 0x00


	//----- nvinfo : EIATTR_KPARAM_INFO
	.align		4
.L_25:
        /*0078*/ 	.byte	0x04, 0x17
        /*007a*/ 	.short	(.L_27 - .L_26)
.L_26:
        /*007c*/ 	.word	0x00000000
        /*0080*/ 	.short	0x0000
        /*0082*/ 	.short	0x0000
        /*0084*/ 	.byte	0x00, 0xf4, 0x21, 0x00


	//----- nvinfo : EIATTR_SPARSE_MMA_MASK
	.align		4
.L_27:
        /*0088*/ 	.byte	0x03, 0x50
        /*008a*/ 	.short	0x0000


	//----- nvinfo : EIATTR_MAXREG_COUNT
	.align		4
        /*008c*/ 	.byte	0x03, 0x1b
        /*008e*/ 	.short	0x00ff


	//----- nvinfo : EIATTR_EXIT_INSTR_OFFSETS
	.align		4
        /*0090*/ 	.byte	0x04, 0x1c
        /*0092*/ 	.short	(.L_29 - .L_28)


	//   ....[0]....
.L_28:
        /*0094*/ 	.word	0x00000850


	//----- nvinfo : EIATTR_REQNTID
	.align		4
.L_29:
        /*0098*/ 	.byte	0x04, 0x10
        /*009a*/ 	.short	(.L_31 - .L_30)
.L_30:
        /*009c*/ 	.word	0x00000080
        /*00a0*/ 	.word	0x00000001
        /*00a4*/ 	.word	0x00000001


	//----- nvinfo : EIATTR_CBANK_PARAM_SIZE
	.align		4
.L_31:
        /*00a8*/ 	.byte	0x03, 0x19
        /*00aa*/ 	.short	0x003c


	//----- nvinfo : EIATTR_PARAM_CBANK
	.align		4
        /*00ac*/ 	.byte	0x04, 0x0a
        /*00ae*/ 	.short	(.L_33 - .L_32)
	.align		4
.L_32:
        /*00b0*/ 	.word	index@(.nv.constant0.triton_poi_fused__native_batch_norm_legit_no_training_convolution_relu_41)
        /*00b4*/ 	.short	0x0210
        /*00b6*/ 	.short	0x003c


	//----- nvinfo : EIATTR_SW_WAR
	.align		4
.L_33:
        /*00b8*/ 	.byte	0x04, 0x36
        /*00ba*/ 	.short	(.L_35 - .L_34)
.L_34:
        /*00bc*/ 	.word	0x00000008
.L_35:


//--------------------- .nv.callgraph             --------------------------
	.section	.nv.callgraph,"",@"SHT_CUDA_CALLGRAPH"
	.align	4
	.sectionentsize	8
	.align		4
        /*0000*/ 	.word	0x00000000
	.align		4
        /*0004*/ 	.word	0xffffffff
	.align		4
        /*0008*/ 	.word	0x00000000
	.align		4
        /*000c*/ 	.word	0xfffffffe
	.align		4
        /*0010*/ 	.word	0x00000000
	.align		4
        /*0014*/ 	.word	0xfffffffd
	.align		4
        /*0018*/ 	.word	0x00000000
	.align		4
        /*001c*/ 	.word	0xfffffffc


//--------------------- .nv.constant4             --------------------------
	.section	.nv.constant4,"a",@progbits
	.align	8
	.align		8
.nv.constant4:
        /*0000*/ 	.dword	_$_str
	.align		8
        /*0008*/ 	.dword	_$_str_$_2


//--------------------- .text.triton_poi_fused__native_batch_norm_legit_no_training_convolution_relu_41 --------------------------
	.section	.text.triton_poi_fused__native_batch_norm_legit_no_training_convolution_relu_41,"ax",@progbits
	.align	128
        .global         triton_poi_fused__native_batch_norm_legit_no_training_convolution_relu_41
        .type           triton_poi_fused__native_batch_norm_legit_no_training_convolution_relu_41,@function
        .size           triton_poi_fused__native_batch_norm_legit_no_training_convolution_relu_41,(.L_x_1 - triton_poi_fused__native_batch_norm_legit_no_training_convolution_relu_41)
        .other          triton_poi_fused__native_batch_norm_legit_no_training_convolution_relu_41,@"STO_CUDA_ENTRY STV_DEFAULT"
triton_poi_fused__native_batch_norm_legit_no_training_convolution_relu_41:
.text.triton_poi_fused__native_batch_norm_legit_no_training_convolution_relu_41:
[----:B------:R-:W-:Y:S01]  /*0000*/  LDC R1, c[0x0][0x28] ;  /* 0x00000a00ff017b82 */ /* 0x000fe20000000800 */
[----:B------:R-:W1:Y:S01]  /*0010*/  S2R R0, SR_TID.X ;  /* 0x0000000000007919 */ /* 0x000e620000002100 */
[----:B------:R-:W-:-:S06]  /*0020*/  ULDC.64 UR4, c[0x0][0x208] ;  /* 0x0000820000047ab9 */ /* 0x000fcc0000000a00 */
[----:B------:R-:W2:Y:S01]  /*0030*/  LDC.64 R28, c[0x0][0x218] ;  /* 0x00008600ff1c7b82 */ /* 0x000ea20000000a00 */
[----:B------:R-:W3:Y:S07]  /*0040*/  S2R R5, SR_CTAID.X ;  /* 0x0000000000057919 */ /* 0x000eee0000002500 */
[----:B------:R-:W4:Y:S08]  /*0050*/  LDC.64 R26, c[0x0][0x220] ;  /* 0x00008800ff1a7b82 */ /* 0x000f300000000a00 */
[----:B------:R-:W5:Y:S01]  /*0060*/  LDC.64 R22, c[0x0][0x230] ;  /* 0x00008c00ff167b82 */ /* 0x000f620000000a00 */
[----:B-1----:R-:W-:-:S02]  /*0070*/  SHF.L.U32 R0, R0, 0x2, RZ ;  /* 0x0000000200007819 */ /* 0x002fc400000006ff */
[----:B---3--:R-:W-:Y:S02]  /*0080*/  SHF.R.S32.HI R3, RZ, 0x15, R5 ;  /* 0x00000015ff037819 */ /* 0x008fe40000011405 */
[----:B------:R-:W-:Y:S02]  /*0090*/  LOP3.LUT R0, R0, 0x1fc, RZ, 0xc0, !PT ;  /* 0x000001fc00007812 */ /* 0x000fe400078ec0ff */
[----:B------:R-:W-:Y:S02]  /*00a0*/  SGXT R3, R3, 0x1 ;  /* 0x000000010303781a */ /* 0x000fe40000000200 */
[----:B------:R-:W-:-:S04]  /*00b0*/  LEA R0, R5, R0, 0xa ;  /* 0x0000000005007211 */ /* 0x000fc800078e50ff */
[----:B------:R-:W-:-:S04]  /*00c0*/  LEA.HI R3, R3, R0, RZ, 0x12 ;  /* 0x0000000003037211 */ /* 0x000fc800078f90ff */
[----:B------:R-:W-:Y:S02]  /*00d0*/  SHF.R.S32.HI R2, RZ, 0x12, R3 ;  /* 0x00000012ff027819 */ /* 0x000fe40000011403 */
[----:B------:R-:W-:Y:S02]  /*00e0*/  IADD3 R3, R3, 0x200, RZ ;  /* 0x0000020003037810 */ /* 0x000fe40007ffe0ff */
[----:B------:R-:W-:Y:S02]  /*00f0*/  SHF.R.S32.HI R4, RZ, 0xf, R2 ;  /* 0x0000000fff047819 */ /* 0x000fe40000011402 */
[----:B------:R-:W-:Y:S02]  /*0100*/  SHF.R.S32.HI R3, RZ, 0x12, R3 ;  /* 0x00000012ff037819 */ /* 0x000fe40000011403 */
[----:B------:R-:W-:Y:S02]  /*0110*/  LOP3.LUT R7, R4, 0xffff, RZ, 0xc0, !PT ;  /* 0x0000ffff04077812 */ /* 0x000fe400078ec0ff */
[----:B------:R-:W-:-:S02]  /*0120*/  SHF.R.S32.HI R5, RZ, 0xf, R3 ;  /* 0x0000000fff057819 */ /* 0x000fc40000011403 */
[----:B------:R-:W-:Y:S02]  /*0130*/  LEA.HI R4, R7, R2, RZ, 0x16 ;  /* 0x0000000207047211 */ /* 0x000fe400078fb0ff */
[----:B------:R-:W-:Y:S02]  /*0140*/  LOP3.LUT R8, R5, 0xffff, RZ, 0xc0, !PT ;  /* 0x0000ffff05087812 */ /* 0x000fe400078ec0ff */
[----:B------:R-:W-:Y:S02]  /*0150*/  LOP3.LUT R6, R4, 0xffc0, RZ, 0xc0, !PT ;  /* 0x0000ffc004067812 */ /* 0x000fe400078ec0ff */
[----:B------:R-:W1:Y:S01]  /*0160*/  LDC.64 R4, c[0x0][0x228] ;  /* 0x00008a00ff047b82 */ /* 0x000e620000000a00 */
[----:B------:R-:W-:Y:S02]  /*0170*/  LEA.HI R7, R8, R3, RZ, 0x16 ;  /* 0x0000000308077211 */ /* 0x000fe400078fb0ff */
[----:B------:R-:W-:Y:S02]  /*0180*/  IADD3 R6, RZ, -R6, RZ ;  /* 0x80000006ff067210 */ /* 0x000fe40007ffe0ff */
[----:B------:R-:W-:-:S02]  /*0190*/  LOP3.LUT R7, R7, 0xffc0, RZ, 0xc0, !PT ;  /* 0x0000ffc007077812 */ /* 0x000fc400078ec0ff */
[----:B------:R-:W-:Y:S02]  /*01a0*/  PRMT R9, R6, 0x7710, RZ ;  /* 0x0000771006097816 */ /* 0x000fe400000000ff */
[----:B------:R-:W-:Y:S02]  /*01b0*/  IADD3 R6, RZ, -R7, RZ ;  /* 0x80000007ff067210 */ /* 0x000fe40007ffe0ff */
[----:B------:R-:W-:Y:S02]  /*01c0*/  IADD3 R2, R2, R9, RZ ;  /* 0x0000000902027210 */ /* 0x000fe40007ffe0ff */
[----:B------:R-:W-:Y:S02]  /*01d0*/  PRMT R6, R6, 0x7710, RZ ;  /* 0x0000771006067816 */ /* 0x000fe400000000ff */
[----:B------:R-:W-:Y:S02]  /*01e0*/  PRMT R9, R2, 0x9910, RZ ;  /* 0x0000991002097816 */ /* 0x000fe400000000ff */
[----:B------:R-:W-:-:S02]  /*01f0*/  IADD3 R3, R3, R6, RZ ;  /* 0x0000000603037210 */ /* 0x000fc40007ffe0ff */
[----:B------:R-:W3:Y:S02]  /*0200*/  LDC.64 R6, c[0x0][0x210] ;  /* 0x00008400ff067b82 */ /* 0x000ee40000000a00 */
[----:B------:R-:W-:Y:S01]  /*0210*/  PRMT R3, R3, 0x9910, RZ ;  /* 0x0000991003037816 */ /* 0x000fe200000000ff */
[----:B-1----:R-:W-:-:S04]  /*0220*/  IMAD.WIDE R12, R9, 0x4, R4 ;  /* 0x00000004090c7825 */ /* 0x002fc800078e0204 */
[----:B------:R-:W-:Y:S01]  /*0230*/  IMAD.WIDE R24, R3, 0x4, R4 ;  /* 0x0000000403187825 */ /* 0x000fe200078e0204 */
[----:B------:R-:W5:Y:S01]  /*0240*/  LDG.E.EL R21, desc[UR4][R12.64] ;  /* 0x000000040c157981 */ /* 0x000f62000c2e1900 */
[----:B------:R-:W1:Y:S04]  /*0250*/  LDC.64 R4, c[0x0][0x238] ;  /* 0x00008e00ff047b82 */ /* 0x000e680000000a00 */
[----:B------:R-:W5:Y:S01]  /*0260*/  LDG.E.EL R24, desc[UR4][R24.64] ;  /* 0x0000000418187981 */ /* 0x000f62000c2e1900 */
[----:B--2---:R-:W-:-:S05]  /*0270*/  IMAD.WIDE R10, R9, 0x4, R28 ;  /* 0x00000004090a7825 */ /* 0x004fca00078e021c */
[----:B------:R4:W2:Y:S01]  /*0280*/  LDG.E.EL R19, desc[UR4][R10.64] ;  /* 0x000000040a137981 */ /* 0x0008a2000c2e1900 */
[----:B---3--:R-:W-:-:S05]  /*0290*/  IMAD.WIDE R6, R0, 0x4, R6 ;  /* 0x0000000400067825 */ /* 0x008fca00078e0206 */
[----:B------:R-:W2:Y:S01]  /*02a0*/  LDG.E.128 R12, desc[UR4][R6.64] ;  /* 0x00000004060c7981 */ /* 0x000ea2000c1e1d00 */
[----:B----4-:R-:W-:-:S05]  /*02b0*/  IMAD.WIDE R10, R9, 0x4, R26 ;  /* 0x00000004090a7825 */ /* 0x010fca00078e021a */
[----:B------:R-:W3:Y:S01]  /*02c0*/  LDG.E.EL R18, desc[UR4][R10.64] ;  /* 0x000000040a127981 */ /* 0x000ee2000c2e1900 */
[----:B-----5:R-:W-:-:S04]  /*02d0*/  IMAD.WIDE R16, R9, 0x4, R22 ;  /* 0x0000000409107825 */ /* 0x020fc800078e0216 */
[----:B01----:R-:W-:Y:S02]  /*02e0*/  IMAD.WIDE R8, R9, 0x4, R4 ;  /* 0x0000000409087825 */ /* 0x003fe400078e0204 */
[----:B------:R-:W4:Y:S02]  /*02f0*/  LDG.E.EL R17, desc[UR4][R16.64] ;  /* 0x0000000410117981 */ /* 0x000f24000c2e1900 */
[C---:B------:R-:W-:Y:S02]  /*0300*/  IMAD.WIDE R28, R3.reuse, 0x4, R28 ;  /* 0x00000004031c7825 */ /* 0x040fe400078e021c */
[----:B------:R-:W4:Y:S02]  /*0310*/  LDG.E.EL R20, desc[UR4][R8.64] ;  /* 0x0000000408147981 */ /* 0x000f24000c2e1900 */
[C---:B------:R-:W-:Y:S02]  /*0320*/  IMAD.WIDE R26, R3.reuse, 0x4, R26 ;  /* 0x00000004031a7825 */ /* 0x040fe400078e021a */
[----:B------:R0:W5:Y:S04]  /*0330*/  LDG.E.EL R16, desc[UR4][R28.64] ;  /* 0x000000041c107981 */ /* 0x000168000c2e1900 */
[----:B------:R-:W5:Y:S01]  /*0340*/  LDG.E.128 R8, desc[UR4][R6.64+0x800] ;  /* 0x0008000406087981 */ /* 0x000f62000c1e1d00 */
[----:B------:R-:W-:-:S03]  /*0350*/  IMAD.WIDE R4, R3, 0x4, R4 ;  /* 0x0000000403047825 */ /* 0x000fc600078e0204 */
[----:B------:R-:W4:Y:S01]  /*0360*/  LDG.E.EL R2, desc[UR4][R26.64] ;  /* 0x000000041a027981 */ /* 0x000f22000c2e1900 */
[----:B------:R-:W-:-:S03]  /*0370*/  IMAD.WIDE R22, R3, 0x4, R22 ;  /* 0x0000000403167825 */ /* 0x000fc600078e0216 */
[----:B------:R-:W4:Y:S04]  /*0380*/  LDG.E.EL R4, desc[UR4][R4.64] ;  /* 0x0000000404047981 */ /* 0x000f28000c2e1900 */
[----:B------:R1:W4:Y:S01]  /*0390*/  LDG.E.EL R3, desc[UR4][R22.64] ;  /* 0x0000000416037981 */ /* 0x000322000c2e1900 */
[----:B------:R-:W-:Y:S01]  /*03a0*/  FADD R21, R21, 9.9999997473787516356e-06 ;  /* 0x3727c5ac15157421 */ /* 0x000fe20000000000 */
[----:B------:R-:W-:-:S03]  /*03b0*/  FADD R24, R24, 9.9999997473787516356e-06 ;  /* 0x3727c5ac18187421 */ /* 0x000fc60000000000 */
[----:B------:R-:W1:Y:S08]  /*03c0*/  MUFU.SQRT R25, R21 ;  /* 0x0000001500197308 */ /* 0x000e700000002000 */
[----:B0-----:R-:W0:Y:S01]  /*03d0*/  MUFU.SQRT R28, R24 ;  /* 0x00000018001c7308 */ /* 0x001e220000002000 */
[C---:B-1----:R-:W-:Y:S02]  /*03e0*/  FSETP.GT.AND P0, PT, R25.reuse, 8.50705917302346158658e+37, PT ;  /* 0x7e8000001900780b */ /* 0x042fe40003f04000 */
[----:B------:R-:W-:-:S02]  /*03f0*/  FSETP.GEU.AND P2, PT, R25, 1.175494350822287508e-38, PT ;  /* 0x008000001900780b */ /* 0x000fc40003f4e000 */
[C---:B0-----:R-:W-:Y:S02]  /*0400*/  FSETP.GT.AND P1, PT, R28.reuse, 8.50705917302346158658e+37, PT ;  /* 0x7e8000001c00780b */ /* 0x041fe40003f24000 */
[----:B------:R-:W-:-:S07]  /*0410*/  FSETP.GEU.AND P3, PT, R28, 1.175494350822287508e-38, PT ;  /* 0x008000001c00780b */ /* 0x000fce0003f6e000 */
[----:B------:R-:W-:Y:S01]  /*0420*/  @P0 FMUL R25, R25, 0.25 ;  /* 0x3e80000019190820 */ /* 0x000fe20000400000 */
[----:B------:R-:W-:-:S03]  /*0430*/  HFMA2.MMA R24, -RZ, RZ, 1.625, 0 ;  /* 0x3e800000ff187435 */ /* 0x000fc600000001ff */
[----:B------:R-:W-:Y:S01]  /*0440*/  @!P2 FMUL R25, R25, 16777216 ;  /* 0x4b8000001919a820 */ /* 0x000fe20000400000 */
[----:B------:R-:W-:-:S04]  /*0450*/  @P1 FMUL R28, R28, 0.25 ;  /* 0x3e8000001c1c1820 */ /* 0x000fc80000400000 */
[----:B------:R-:W-:Y:S01]  /*0460*/  @!P3 FMUL R28, R28, 16777216 ;  /* 0x4b8000001c1cb820 */ /* 0x000fe20000400000 */
[----:B------:R-:W0:Y:S01]  /*0470*/  MUFU.RCP R25, R25 ;  /* 0x0000001900197308 */ /* 0x000e220000001000 */
[----:B------:R-:W-:-:S07]  /*0480*/  FSEL R22, R24, 1, P0 ;  /* 0x3f80000018167808 */ /* 0x000fce0000000000 */
[----:B------:R1:W5:Y:S01]  /*0490*/  MUFU.RCP R5, R28 ;  /* 0x0000001c00057308 */ /* 0x0003620000001000 */
[----:B------:R-:W-:Y:S01]  /*04a0*/  FSEL R24, R24, 1, P1 ;  /* 0x3f80000018187808 */ /* 0x000fe20000800000 */
[----:B------:R-:W-:Y:S01]  /*04b0*/  @!P2 FMUL R22, R22, 16777216 ;  /* 0x4b8000001616a820 */ /* 0x000fe20000400000 */
[--C-:B--2---:R-:W-:Y:S01]  /*04c0*/  FADD R13, R13, R19.reuse ;  /* 0x000000130d0d7221 */ /* 0x104fe20000000000 */
[--C-:B------:R-:W-:Y:S01]  /*04d0*/  FADD R12, R12, R19.reuse ;  /* 0x000000130c0c7221 */ /* 0x100fe20000000000 */
[--C-:B------:R-:W-:Y:S01]  /*04e0*/  FADD R14, R14, R19.reuse ;  /* 0x000000130e0e7221 */ /* 0x100fe20000000000 */
[----:B------:R-:W-:Y:S01]  /*04f0*/  @!P3 FMUL R24, R24, 16777216 ;  /* 0x4b8000001818b820 */ /* 0x000fe20000400000 */
[----:B------:R-:W-:Y:S01]  /*0500*/  FADD R15, R15, R19 ;  /* 0x000000130f0f7221 */ /* 0x000fe20000000000 */
[----:B0-----:R-:W-:Y:S01]  /*0510*/  FMUL R21, R25, R22 ;  /* 0x0000001619157220 */ /* 0x001fe20000400000 */
[C---:B---3--:R-:W-:Y:S01]  /*0520*/  FADD R22, -R18.reuse, R12 ;  /* 0x0000000c12167221 */ /* 0x048fe20000000100 */
[C---:B------:R-:W-:Y:S01]  /*0530*/  FADD R26, -R18.reuse, R14 ;  /* 0x0000000e121a7221 */ /* 0x040fe20000000100 */
[C---:B-1----:R-:W-:Y:S01]  /*0540*/  FADD R28, -R18.reuse, R15 ;  /* 0x0000000f121c7221 */ /* 0x042fe20000000100 */
[----:B-----5:R-:W-:Y:S01]  /*0550*/  FMUL R5, R5, R24 ;  /* 0x0000001805057220 */ /* 0x020fe20000400000 */
[----:B------:R-:W-:-:S02]  /*0560*/  FADD R24, -R18, R13 ;  /* 0x0000000d12187221 */ /* 0x000fc40000000100 */
[----:B------:R-:W0:Y:S01]  /*0570*/  LDC.64 R18, c[0x0][0x240] ;  /* 0x00009000ff127b82 */ /* 0x000e220000000a00 */
[C---:B------:R-:W-:Y:S01]  /*0580*/  FMUL R27, R21.reuse, R22 ;  /* 0x00000016151b7220 */ /* 0x040fe20000400000 */
[C---:B------:R-:W-:Y:S01]  /*0590*/  FMUL R24, R21.reuse, R24 ;  /* 0x0000001815187220 */ /* 0x040fe20000400000 */
[C---:B------:R-:W-:Y:S01]  /*05a0*/  FMUL R23, R21.reuse, R26 ;  /* 0x0000001a15177220 */ /* 0x040fe20000400000 */
[----:B------:R-:W-:Y:S01]  /*05b0*/  FMUL R25, R21, R28 ;  /* 0x0000001c15197220 */ /* 0x000fe20000400000 */
[--C-:B------:R-:W-:Y:S01]  /*05c0*/  FADD R9, R9, R16.reuse ;  /* 0x0000001009097221 */ /* 0x100fe20000000000 */
[--C-:B------:R-:W-:Y:S01]  /*05d0*/  FADD R8, R8, R16.reuse ;  /* 0x0000001008087221 */ /* 0x100fe20000000000 */
[--C-:B------:R-:W-:Y:S01]  /*05e0*/  FADD R10, R10, R16.reuse ;  /* 0x000000100a0a7221 */ /* 0x100fe20000000000 */
[----:B------:R-:W-:Y:S01]  /*05f0*/  FADD R11, R11, R16 ;  /* 0x000000100b0b7221 */ /* 0x000fe20000000000 */
[C-C-:B----4-:R-:W-:Y:S01]  /*0600*/  FFMA R22, R17.reuse, R24, R20.reuse ;  /* 0x0000001811167223 */ /* 0x150fe20000000014 */
[C-C-:B------:R-:W-:Y:S01]  /*0610*/  FFMA R21, R17.reuse, R27, R20.reuse ;  /* 0x0000001b11157223 */ /* 0x140fe20000000014 */
[C-C-:B------:R-:W-:Y:S01]  /*0620*/  FFMA R23, R17.reuse, R23, R20.reuse ;  /* 0x0000001711177223 */ /* 0x140fe20000000014 */
[----:B------:R-:W-:Y:S01]  /*0630*/  FFMA R17, R17, R25, R20 ;  /* 0x0000001911117223 */ /* 0x000fe20000000014 */
[C---:B------:R-:W-:Y:S01]  /*0640*/  FADD R20, -R2.reuse, R9 ;  /* 0x0000000902147221 */ /* 0x040fe20000000100 */
[C---:B------:R-:W-:Y:S01]  /*0650*/  FADD R16, -R2.reuse, R8 ;  /* 0x0000000802107221 */ /* 0x040fe20000000100 */
[C---:B------:R-:W-:Y:S01]  /*0660*/  FADD R24, -R2.reuse, R10 ;  /* 0x0000000a02187221 */ /* 0x040fe20000000100 */
[----:B------:R-:W-:Y:S01]  /*0670*/  FADD R2, -R2, R11 ;  /* 0x0000000b02027221 */ /* 0x000fe20000000100 */
[C---:B------:R-:W-:Y:S01]  /*0680*/  FMUL R20, R5.reuse, R20 ;  /* 0x0000001405147220 */ /* 0x040fe20000400000 */
[C---:B------:R-:W-:Y:S01]  /*0690*/  FMUL R29, R5.reuse, R16 ;  /* 0x00000010051d7220 */ /* 0x040fe20000400000 */
[C---:B------:R-:W-:Y:S01]  /*06a0*/  FMUL R27, R5.reuse, R24 ;  /* 0x00000018051b7220 */ /* 0x040fe20000400000 */
[----:B------:R-:W-:Y:S01]  /*06b0*/  FMUL R25, R5, R2 ;  /* 0x0000000205197220 */ /* 0x000fe20000400000 */
[C-C-:B------:R-:W-:Y:S01]  /*06c0*/  FFMA R5, R3.reuse, R20, R4.reuse ;  /* 0x0000001403057223 */ /* 0x140fe20000000004 */
[C-C-:B------:R-:W-:Y:S01]  /*06d0*/  FFMA R20, R3.reuse, R29, R4.reuse ;  /* 0x0000001d03147223 */ /* 0x140fe20000000004 */
[C-C-:B------:R-:W-:Y:S01]  /*06e0*/  FFMA R24, R3.reuse, R27, R4.reuse ;  /* 0x0000001b03187223 */ /* 0x140fe20000000004 */
[----:B------:R-:W-:Y:S01]  /*06f0*/  FFMA R25, R3, R25, R4 ;  /* 0x0000001903197223 */ /* 0x000fe20000000004 */
[----:B------:R-:W-:Y:S01]  /*0700*/  FSETP.GEU.AND P6, PT, R17, RZ, PT ;  /* 0x000000ff1100720b */ /* 0x000fe20003fce000 */
[----:B0-----:R-:W-:Y:S01]  /*0710*/  IMAD.WIDE R2, R0, 0x4, R18 ;  /* 0x0000000400027825 */ /* 0x001fe200078e0212 */
[----:B------:R-:W-:-:S02]  /*0720*/  FSETP.GEU.AND P0, PT, R23, RZ, PT ;  /* 0x000000ff1700720b */ /* 0x000fc40003f0e000 */
[----:B------:R-:W-:Y:S02]  /*0730*/  FSETP.GEU.AND P1, PT, R22, RZ, PT ;  /* 0x000000ff1600720b */ /* 0x000fe40003f2e000 */
[----:B------:R-:W-:Y:S02]  /*0740*/  FSETP.GEU.AND P2, PT, R21, RZ, PT ;  /* 0x000000ff1500720b */ /* 0x000fe40003f4e000 */
[----:B------:R-:W-:Y:S02]  /*0750*/  SEL R19, R17, RZ, P6 ;  /* 0x000000ff11137207 */ /* 0x000fe40003000000 */
[----:B------:R-:W-:Y:S02]  /*0760*/  FSETP.GEU.AND P3, PT, R25, RZ, PT ;  /* 0x000000ff1900720b */ /* 0x000fe40003f6e000 */
[----:B------:R-:W-:Y:S02]  /*0770*/  FSETP.GEU.AND P4, PT, R24, RZ, PT ;  /* 0x000000ff1800720b */ /* 0x000fe40003f8e000 */
[----:B------:R-:W-:-:S02]  /*0780*/  FSETP.GEU.AND P5, PT, R5, RZ, PT ;  /* 0x000000ff0500720b */ /* 0x000fc40003fae000 */
[----:B------:R-:W-:Y:S02]  /*0790*/  FSETP.GEU.AND P6, PT, R20, RZ, PT ;  /* 0x000000ff1400720b */ /* 0x000fe40003fce000 */
[----:B------:R-:W-:Y:S02]  /*07a0*/  SEL R18, R23, RZ, P0 ;  /* 0x000000ff17127207 */ /* 0x000fe40000000000 */
[----:B------:R-:W-:Y:S02]  /*07b0*/  SEL R17, R22, RZ, P1 ;  /* 0x000000ff16117207 */ /* 0x000fe40000800000 */
[----:B------:R-:W-:Y:S02]  /*07c0*/  SEL R16, R21, RZ, P2 ;  /* 0x000000ff15107207 */ /* 0x000fe40001000000 */
[----:B------:R-:W-:Y:S02]  /*07d0*/  SEL R23, R25, RZ, P3 ;  /* 0x000000ff19177207 */ /* 0x000fe40001800000 */
[----:B------:R-:W-:-:S02]  /*07e0*/  SEL R22, R24, RZ, P4 ;  /* 0x000000ff18167207 */ /* 0x000fc40002000000 */
[----:B------:R-:W-:Y:S02]  /*07f0*/  SEL R21, R5, RZ, P5 ;  /* 0x000000ff05157207 */ /* 0x000fe40002800000 */
[----:B------:R-:W-:Y:S01]  /*0800*/  SEL R20, R20, RZ, P6 ;  /* 0x000000ff14147207 */ /* 0x000fe20003000000 */
[----:B------:R-:W-:Y:S04]  /*0810*/  STG.E.128 desc[UR4][R6.64], R12 ;  /* 0x0000000c06007986 */ /* 0x000fe8000c101d04 */
[----:B------:R-:W-:Y:S04]  /*0820*/  STG.E.128 desc[UR4][R6.64+0x800], R8 ;  /* 0x0008000806007986 */ /* 0x000fe8000c101d04 */
[----:B------:R-:W-:Y:S04]  /*0830*/  STG.E.128 desc[UR4][R2.64], R16 ;  /* 0x0000001002007986 */ /* 0x000fe8000c101d04 */
[----:B------:R-:W-:Y:S01]  /*0840*/  STG.E.128 desc[UR4][R2.64+0x800], R20 ;  /* 0x0008001402007986 */ /* 0x000fe2000c101d04 */
[----:B------:R-:W-:Y:S05]  /*0850*/  EXIT ;  /* 0x000000000000794d */ /* 0x000fea0003800000 */
.L_x_0:
[----:B------:R-:W-:-:S00]  /*0860*/  BRA `(.L_x_0) ;  /* 0xfffffffc00fc7947 */ /* 0x000fc0000383ffff */
[----:B------:R-:W-:-:S00]  /*0870*/  NOP ;  /* 0x0000000000007918 */ /* 0x000fc00000000000 */
        /* <DEDUP_REMOVED lines=8> */
.L_x_1:


//--------------------- .nv.global.init           --------------------------
	.section	.nv.global.init,"aw",@progbits
.nv.global.init:
	.type		_$_str,@object
	.size		_$_str,(_$_str_$_2 - _$_str)
_$_str:
        /*0000*/ 	.byte	0x5f, 0x5f, 0x43, 0x55, 0x44, 0x41, 0x5f, 0x46, 0x54, 0x5a, 0x00
	.type		_$_str_$_2,@object
	.size		_$_str_$_2,(.L_1 - _$_str_$_2)
_$_str_$_2:
        /*000b*/ 	.byte	0x5f, 0x5f, 0x43, 0x55, 0x44, 0x41, 0x5f, 0x50, 0x52, 0x45, 0x43, 0x5f, 0x53, 0x51, 0x52, 0x54
        /*001b*/ 	.byte	0x00
.L_1:


//--------------------- .nv.constant0.triton_poi_fused__native_batch_norm_legit_no_training_convolution_relu_41 --------------------------
	.section	.nv.constant0.triton_poi_fused__native_batch_norm_legit_no_training_convolution_relu_41,"a",@progbits
	.sectionflags	@""
	.align	4
.nv.constant0.triton_poi_fused__native_batch_norm_legit_no_training_convolution_relu_41:
	.zero		588
